//
// Generated by NVIDIA NVVM Compiler
//
// Compiler Build ID: CL-36424714
// Cuda compilation tools, release 13.0, V13.0.88
// Based on NVVM 20.0.0
//

.version 9.0
.target sm_100
.address_size 64

	// .globl	_Z5FusedPaS_Pi
// _ZZ5FusedPaS_PiE8A_shared has been demoted
// _ZZ5FusedPaS_PiE8B_shared has been demoted

.visible .entry _Z5FusedPaS_Pi(
	.param .u64 .ptr .align 1 _Z5FusedPaS_Pi_param_0,
	.param .u64 .ptr .align 1 _Z5FusedPaS_Pi_param_1,
	.param .u64 .ptr .align 1 _Z5FusedPaS_Pi_param_2
)
.maxntid 128
{
	.reg .pred 	%p<7>;
	.reg .b32 	%r<471>;
	.reg .b64 	%rd<43>;
	// demoted variable
	.shared .align 1 .b8 _ZZ5FusedPaS_PiE8A_shared[1024];
	// demoted variable
	.shared .align 1 .b8 _ZZ5FusedPaS_PiE8B_shared[8192];
	ld.param.u64 	%rd9, [_Z5FusedPaS_Pi_param_0];
	ld.param.u64 	%rd10, [_Z5FusedPaS_Pi_param_1];
	ld.param.u64 	%rd11, [_Z5FusedPaS_Pi_param_2];
	mov.u32 	%r71, %ctaid.x;
	mov.u32 	%r1, %nctaid.x;
	mov.u32 	%r72, %ctaid.y;
	mad.lo.s32 	%r2, %r1, %r72, %r71;
	mov.u32 	%r73, %nctaid.y;
	mul.lo.s32 	%r3, %r1, %r73;
	mul.lo.s32 	%r74, %r1, 10;
	add.s32 	%r75, %r74, %r3;
	add.s32 	%r76, %r75, -1;
	div.u32 	%r77, %r76, %r74;
	div.u32 	%r4, %r2, %r74;
	add.s32 	%r78, %r4, 1;
	setp.lt.u32 	%p1, %r78, %r77;
	mov.b32 	%r451, 10;
	@%p1 bra 	$L__BB0_2;
	mul.lo.s32 	%r79, %r1, %r4;
	mad.lo.s32 	%r80, %r79, -10, %r3;
	div.u32 	%r451, %r80, %r1;
$L__BB0_2:
	and.b32  	%r81, %r4, 1;
	setp.eq.b32 	%p2, %r81, 1;
	not.pred 	%p3, %p2;
	@%p3 bra 	$L__BB0_4;
	mul.lo.s32 	%r82, %r1, %r4;
	mad.lo.s32 	%r83, %r82, -10, %r2;
	div.u32 	%r84, %r83, %r451;
	not.b32 	%r85, %r84;
	add.s32 	%r452, %r1, %r85;
	bra.uni 	$L__BB0_5;
$L__BB0_4:
	mul.lo.s32 	%r86, %r1, %r4;
	mad.lo.s32 	%r87, %r86, -10, %r2;
	div.u32 	%r452, %r87, %r451;
$L__BB0_5:
	mul.lo.s32 	%r89, %r1, %r4;
	mad.lo.s32 	%r90, %r89, -10, %r2;
	rem.u32 	%r91, %r90, %r451;
	mad.lo.s32 	%r10, %r4, 10, %r91;
	mov.u32 	%r11, %tid.z;
	shl.b32 	%r12, %r11, 9;
	mov.u32 	%r13, %tid.x;
	shl.b32 	%r92, %r13, 4;
	add.s32 	%r93, %r12, %r92;
	mov.u32 	%r94, _ZZ5FusedPaS_PiE8A_shared;
	add.s32 	%r14, %r94, %r93;
	mul.lo.s32 	%r95, %r10, 458752;
	or.b32  	%r15, %r93, %r95;
	shr.u32 	%r96, %r11, 1;
	mul.lo.s32 	%r97, %r96, 458752;
	and.b32  	%r98, %r12, 512;
	mad.lo.s32 	%r99, %r11, 1536, %r93;
	mov.u32 	%r100, _ZZ5FusedPaS_PiE8B_shared;
	add.s32 	%r16, %r100, %r93;
	cvt.u64.u32 	%rd12, %r92;
	cvt.u64.u32 	%rd13, %r94;
	cvta.shared.u64 	%rd14, %rd13;
	add.s64 	%rd1, %rd14, %rd12;
	cvt.u64.u32 	%rd15, %r99;
	cvt.u64.u32 	%rd16, %r100;
	cvta.shared.u64 	%rd17, %rd16;
	add.s64 	%rd2, %rd17, %rd15;
	add.s64 	%rd3, %rd2, 512;
	add.s64 	%rd4, %rd2, 1536;
	cvta.to.global.u64 	%rd18, %rd10;
	add.s64 	%rd5, %rd18, 1835008;
	mad.lo.s32 	%r101, %r452, 3670016, %r97;
	or.b32  	%r102, %r101, %r98;
	add.s32 	%r453, %r102, %r92;
	cvta.to.global.u64 	%rd6, %rd9;
	mov.b32 	%r454, 0;
	mov.u32 	%r455, %r454;
	mov.u32 	%r456, %r454;
	mov.u32 	%r457, %r454;
	mov.u32 	%r458, %r454;
	mov.u32 	%r459, %r454;
	mov.u32 	%r460, %r454;
	mov.u32 	%r461, %r454;
	mov.u32 	%r462, %r454;
	mov.u32 	%r463, %r454;
	mov.u32 	%r464, %r454;
	mov.u32 	%r465, %r454;
	mov.u32 	%r466, %r454;
	mov.u32 	%r467, %r454;
	mov.u32 	%r468, %r454;
	mov.u32 	%r469, %r454;
	mov.u32 	%r470, %r454;
$L__BB0_6:
	setp.gt.u32 	%p4, %r11, 1;
	bar.sync 	0;
	shl.b32 	%r103, %r470, 10;
	add.s32 	%r104, %r15, %r103;
	cvt.s64.s32 	%rd19, %r104;
	add.s64 	%rd7, %rd6, %rd19;
	@%p4 bra 	$L__BB0_8;
	ld.global.nc.v4.u32 	{%r105, %r106, %r107, %r108}, [%rd7];
	st.shared.v4.u32 	[%r14], {%r105, %r106, %r107, %r108};
$L__BB0_8:
	cvt.s64.s32 	%rd26, %r453;
	add.s64 	%rd8, %rd5, %rd26;
	ld.global.nc.v4.u32 	{%r257, %r258, %r259, %r260}, [%rd8+-1835008];
	st.shared.v4.u32 	[%r16], {%r257, %r258, %r259, %r260};
	ld.global.nc.v4.u32 	{%r261, %r262, %r263, %r264}, [%rd8+-917504];
	st.shared.v4.u32 	[%r16+2048], {%r261, %r262, %r263, %r264};
	ld.global.nc.v4.u32 	{%r265, %r266, %r267, %r268}, [%rd8];
	st.shared.v4.u32 	[%r16+4096], {%r265, %r266, %r267, %r268};
	ld.global.nc.v4.u32 	{%r269, %r270, %r271, %r272}, [%rd8+917504];
	st.shared.v4.u32 	[%r16+6144], {%r269, %r270, %r271, %r272};
	bar.sync 	0;
	// begin inline asm
	{ .reg .u64 addr; cvta.to.shared.u64 addr, %rd1; cvt.u32.u64 %r109, addr; }

	// end inline asm
	// begin inline asm
	ldmatrix.sync.aligned.m8n8.x4.shared.b16{%r110, %r111, %r112, %r113}, [%r109];

	// end inline asm
	// begin inline asm
	{ .reg .u64 addr; cvta.to.shared.u64 addr, %rd2; cvt.u32.u64 %r115, addr; }

	// end inline asm
	// begin inline asm
	ldmatrix.sync.aligned.m8n8.x4.shared.b16{%r116, %r117, %r118, %r119}, [%r115];

	// end inline asm
	add.s64 	%rd22, %rd2, 1024;
	// begin inline asm
	{ .reg .u64 addr; cvta.to.shared.u64 addr, %rd22; cvt.u32.u64 %r121, addr; }

	// end inline asm
	// begin inline asm
	ldmatrix.sync.aligned.m8n8.x4.shared.b16{%r122, %r123, %r124, %r125}, [%r121];

	// end inline asm
	// begin inline asm
	mma.sync.aligned.m16n8k32.row.col.s32.s8.s8.s32{%r127, %r128, %r129, %r130}, {%r110, %r111, %r112, %r113}, {%r116, %r117}, {%r469, %r468, %r467, %r466};

	// end inline asm
	// begin inline asm
	mma.sync.aligned.m16n8k32.row.col.s32.s8.s8.s32{%r141, %r142, %r143, %r144}, {%r110, %r111, %r112, %r113}, {%r118, %r119}, {%r465, %r464, %r463, %r462};

	// end inline asm
	// begin inline asm
	mma.sync.aligned.m16n8k32.row.col.s32.s8.s8.s32{%r155, %r156, %r157, %r158}, {%r110, %r111, %r112, %r113}, {%r122, %r123}, {%r461, %r460, %r459, %r458};

	// end inline asm
	// begin inline asm
	mma.sync.aligned.m16n8k32.row.col.s32.s8.s8.s32{%r169, %r170, %r171, %r172}, {%r110, %r111, %r112, %r113}, {%r124, %r125}, {%r457, %r456, %r455, %r454};

	// end inline asm
	add.s64 	%rd23, %rd1, 512;
	// begin inline asm
	{ .reg .u64 addr; cvta.to.shared.u64 addr, %rd23; cvt.u32.u64 %r183, addr; }

	// end inline asm
	// begin inline asm
	ldmatrix.sync.aligned.m8n8.x4.shared.b16{%r184, %r185, %r186, %r187}, [%r183];

	// end inline asm
	// begin inline asm
	{ .reg .u64 addr; cvta.to.shared.u64 addr, %rd3; cvt.u32.u64 %r189, addr; }

	// end inline asm
	// begin inline asm
	ldmatrix.sync.aligned.m8n8.x4.shared.b16{%r190, %r191, %r192, %r193}, [%r189];

	// end inline asm
	// begin inline asm
	{ .reg .u64 addr; cvta.to.shared.u64 addr, %rd4; cvt.u32.u64 %r195, addr; }

	// end inline asm
	// begin inline asm
	ldmatrix.sync.aligned.m8n8.x4.shared.b16{%r196, %r197, %r198, %r199}, [%r195];

	// end inline asm
	// begin inline asm
	mma.sync.aligned.m16n8k32.row.col.s32.s8.s8.s32{%r201, %r202, %r203, %r204}, {%r184, %r185, %r186, %r187}, {%r190, %r191}, {%r127, %r128, %r129, %r130};

	// end inline asm
	// begin inline asm
	mma.sync.aligned.m16n8k32.row.col.s32.s8.s8.s32{%r215, %r216, %r217, %r218}, {%r184, %r185, %r186, %r187}, {%r192, %r193}, {%r141, %r142, %r143, %r144};

	// end inline asm
	// begin inline asm
	mma.sync.aligned.m16n8k32.row.col.s32.s8.s8.s32{%r229, %r230, %r231, %r232}, {%r184, %r185, %r186, %r187}, {%r196, %r197}, {%r155, %r156, %r157, %r158};

	// end inline asm
	// begin inline asm
	mma.sync.aligned.m16n8k32.row.col.s32.s8.s8.s32{%r243, %r244, %r245, %r246}, {%r184, %r185, %r186, %r187}, {%r198, %r199}, {%r169, %r170, %r171, %r172};

	// end inline asm
	bar.sync 	0;
	@%p4 bra 	$L__BB0_10;
	ld.global.nc.v4.u32 	{%r273, %r274, %r275, %r276}, [%rd7+1024];
	st.shared.v4.u32 	[%r14], {%r273, %r274, %r275, %r276};
$L__BB0_10:
	ld.global.nc.v4.u32 	{%r425, %r426, %r427, %r428}, [%rd8+-1833984];
	st.shared.v4.u32 	[%r16], {%r425, %r426, %r427, %r428};
	ld.global.nc.v4.u32 	{%r429, %r430, %r431, %r432}, [%rd8+-916480];
	st.shared.v4.u32 	[%r16+2048], {%r429, %r430, %r431, %r432};
	ld.global.nc.v4.u32 	{%r433, %r434, %r435, %r436}, [%rd8+1024];
	st.shared.v4.u32 	[%r16+4096], {%r433, %r434, %r435, %r436};
	ld.global.nc.v4.u32 	{%r437, %r438, %r439, %r440}, [%rd8+918528];
	st.shared.v4.u32 	[%r16+6144], {%r437, %r438, %r439, %r440};
	bar.sync 	0;
	// begin inline asm
	{ .reg .u64 addr; cvta.to.shared.u64 addr, %rd1; cvt.u32.u64 %r277, addr; }

	// end inline asm
	// begin inline asm
	ldmatrix.sync.aligned.m8n8.x4.shared.b16{%r278, %r279, %r280, %r281}, [%r277];

	// end inline asm
	// begin inline asm
	{ .reg .u64 addr; cvta.to.shared.u64 addr, %rd2; cvt.u32.u64 %r283, addr; }

	// end inline asm
	// begin inline asm
	ldmatrix.sync.aligned.m8n8.x4.shared.b16{%r284, %r285, %r286, %r287}, [%r283];

	// end inline asm
	add.s64 	%rd29, %rd2, 1024;
	// begin inline asm
	{ .reg .u64 addr; cvta.to.shared.u64 addr, %rd29; cvt.u32.u64 %r289, addr; }

	// end inline asm
	// begin inline asm
	ldmatrix.sync.aligned.m8n8.x4.shared.b16{%r290, %r291, %r292, %r293}, [%r289];

	// end inline asm
	// begin inline asm
	mma.sync.aligned.m16n8k32.row.col.s32.s8.s8.s32{%r295, %r296, %r297, %r298}, {%r278, %r279, %r280, %r281}, {%r284, %r285}, {%r201, %r202, %r203, %r204};

	// end inline asm
	// begin inline asm
	mma.sync.aligned.m16n8k32.row.col.s32.s8.s8.s32{%r309, %r310, %r311, %r312}, {%r278, %r279, %r280, %r281}, {%r286, %r287}, {%r215, %r216, %r217, %r218};

	// end inline asm
	// begin inline asm
	mma.sync.aligned.m16n8k32.row.col.s32.s8.s8.s32{%r323, %r324, %r325, %r326}, {%r278, %r279, %r280, %r281}, {%r290, %r291}, {%r229, %r230, %r231, %r232};

	// end inline asm
	// begin inline asm
	mma.sync.aligned.m16n8k32.row.col.s32.s8.s8.s32{%r337, %r338, %r339, %r340}, {%r278, %r279, %r280, %r281}, {%r292, %r293}, {%r243, %r244, %r245, %r246};

	// end inline asm
	add.s64 	%rd30, %rd1, 512;
	// begin inline asm
	{ .reg .u64 addr; cvta.to.shared.u64 addr, %rd30; cvt.u32.u64 %r351, addr; }

	// end inline asm
	// begin inline asm
	ldmatrix.sync.aligned.m8n8.x4.shared.b16{%r352, %r353, %r354, %r355}, [%r351];

	// end inline asm
	// begin inline asm
	{ .reg .u64 addr; cvta.to.shared.u64 addr, %rd3; cvt.u32.u64 %r357, addr; }

	// end inline asm
	// begin inline asm
	ldmatrix.sync.aligned.m8n8.x4.shared.b16{%r358, %r359, %r360, %r361}, [%r357];

	// end inline asm
	// begin inline asm
	{ .reg .u64 addr; cvta.to.shared.u64 addr, %rd4; cvt.u32.u64 %r363, addr; }

	// end inline asm
	// begin inline asm
	ldmatrix.sync.aligned.m8n8.x4.shared.b16{%r364, %r365, %r366, %r367}, [%r363];

	// end inline asm
	// begin inline asm
	mma.sync.aligned.m16n8k32.row.col.s32.s8.s8.s32{%r469, %r468, %r467, %r466}, {%r352, %r353, %r354, %r355}, {%r358, %r359}, {%r295, %r296, %r297, %r298};

	// end inline asm
	// begin inline asm
	mma.sync.aligned.m16n8k32.row.col.s32.s8.s8.s32{%r465, %r464, %r463, %r462}, {%r352, %r353, %r354, %r355}, {%r360, %r361}, {%r309, %r310, %r311, %r312};

	// end inline asm
	// begin inline asm
	mma.sync.aligned.m16n8k32.row.col.s32.s8.s8.s32{%r461, %r460, %r459, %r458}, {%r352, %r353, %r354, %r355}, {%r364, %r365}, {%r323, %r324, %r325, %r326};

	// end inline asm
	// begin inline asm
	mma.sync.aligned.m16n8k32.row.col.s32.s8.s8.s32{%r457, %r456, %r455, %r454}, {%r352, %r353, %r354, %r355}, {%r366, %r367}, {%r337, %r338, %r339, %r340};

	// end inline asm
	add.s32 	%r470, %r470, 2;
	add.s32 	%r453, %r453, 2048;
	setp.ne.s32 	%p6, %r470, 448;
	@%p6 bra 	$L__BB0_6;
	cvta.to.global.u64 	%rd33, %rd11;
	shl.b32 	%r441, %r10, 17;
	shl.b32 	%r442, %r452, 11;
	add.s32 	%r443, %r442, %r12;
	add.s32 	%r444, %r443, %r441;
	shl.b32 	%r445, %r13, 2;
	and.b32  	%r446, %r445, 496;
	cvt.s64.s32 	%rd34, %r444;
	shl.b32 	%r447, %r13, 1;
	and.b32  	%r448, %r447, 6;
	or.b32  	%r449, %r446, %r448;
	cvt.u64.u32 	%rd35, %r449;
	add.s64 	%rd36, %rd35, %rd34;
	shl.b64 	%rd37, %rd36, 2;
	add.s64 	%rd38, %rd33, %rd37;
	st.global.u32 	[%rd38], %r469;
	st.global.u32 	[%rd38+4], %r468;
	st.global.u32 	[%rd38+512], %r467;
	st.global.u32 	[%rd38+516], %r466;
	st.global.u32 	[%rd38+32], %r465;
	st.global.u32 	[%rd38+36], %r464;
	st.global.u32 	[%rd38+544], %r463;
	st.global.u32 	[%rd38+548], %r462;
	add.s32 	%r450, %r444, 256;
	cvt.s64.s32 	%rd39, %r450;
	st.global.u32 	[%rd38+1024], %r461;
	add.s64 	%rd40, %rd35, %rd39;
	shl.b64 	%rd41, %rd40, 2;
	add.s64 	%rd42, %rd33, %rd41;
	st.global.u32 	[%rd42+4], %r460;
	st.global.u32 	[%rd42+512], %r459;
	st.global.u32 	[%rd42+516], %r458;
	st.global.u32 	[%rd42+32], %r457;
	st.global.u32 	[%rd42+36], %r456;
	st.global.u32 	[%rd42+544], %r455;
	st.global.u32 	[%rd42+548], %r454;
	ret;

}


// ===== COMPILED SASS (sm_100) =====

	.target	sm_100

	.elftype	@"ET_EXEC"


//--------------------- .note.nv.tkinfo           --------------------------
	.section	.note.nv.tkinfo,"",@"SHT_NOTE"
	.sectionflags	@"SHF_NOTE_NV_TKINFO"
	.tkinfo
        /*0018*/ 	.word	0x00000002
        /*0030*/ 	.string	""
        /*0030*/ 	.string	"ptxas"
        /*0030*/ 	.string	"Cuda compilation tools, release 13.0, V13.0.88"
        /*0030*/ 	.string	"Build cuda_13.0.r13.0/compiler.36424714_0"
        /*0030*/ 	.string	"-arch sm_100 -m 64 "



//--------------------- .note.nv.cuinfo           --------------------------
	.section	.note.nv.cuinfo,"",@"SHT_NOTE"
	.sectionflags	@"SHF_NOTE_NV_CUINFO"
        /*0018*/ 	.short	0x0002
        /*001a*/ 	.short	0x0064
        /*001c*/ 	.short	0x0082
	.zero		2


//--------------------- .nv.info                  --------------------------
	.section	.nv.info,"",@"SHT_CUDA_INFO"
	.align	4


	//----- nvinfo : EIATTR_REGCOUNT
	.align		4
        /*0000*/ 	.byte	0x04, 0x2f
        /*0002*/ 	.short	(.L_1 - .L_0)
	.align		4
.L_0:
        /*0004*/ 	.word	index@(_Z5FusedPaS_Pi)
        /*0008*/ 	.word	0x00000040


	//----- nvinfo : EIATTR_FRAME_SIZE
	.align		4
.L_1:
        /*000c*/ 	.byte	0x04, 0x11
        /*000e*/ 	.short	(.L_3 - .L_2)
	.align		4
.L_2:
        /*0010*/ 	.word	index@(_Z5FusedPaS_Pi)
        /*0014*/ 	.word	0x00000000


	//----- nvinfo : EIATTR_MIN_STACK_SIZE
	.align		4
.L_3:
        /*0018*/ 	.byte	0x04, 0x12
        /*001a*/ 	.short	(.L_5 - .L_4)
	.align		4
.L_4:
        /*001c*/ 	.word	index@(_Z5FusedPaS_Pi)
        /*0020*/ 	.word	0x00000000
.L_5:


//--------------------- .nv.compat                --------------------------
	.section	.nv.compat,"",@"SHT_CUDA_COMPAT_INFO"
	.align	4
        /*0000*/ 	.byte	0x02, 0x09, 0x00, 0x00, 0x02, 0x02, 0x01, 0x00, 0x02, 0x05, 0x05, 0x00, 0x03, 0x07, 0x01, 0x01
        /*0010*/ 	.byte	0x02, 0x03, 0x00, 0x00, 0x02, 0x06, 0x01, 0x00, 0x04, 0x0b, 0x08, 0x00, 0x01, 0x00, 0x00, 0x00
        /*0020*/ 	.byte	0x00, 0x00, 0x00, 0x00


//--------------------- .nv.info._Z5FusedPaS_Pi   --------------------------
	.section	.nv.info._Z5FusedPaS_Pi,"",@"SHT_CUDA_INFO"
	.sectionflags	@""
	.align	4


	//----- nvinfo : EIATTR_CUDA_API_VERSION
	.align		4
        /*0000*/ 	.byte	0x04, 0x37
        /*0002*/ 	.short	(.L_7 - .L_6)
.L_6:
        /*0004*/ 	.word	0x00000082


	//----- nvinfo : EIATTR_KPARAM_INFO
	.align		4
.L_7:
        /*0008*/ 	.byte	0x04, 0x17
        /*000a*/ 	.short	(.L_9 - .L_8)
.L_8:
        /*000c*/ 	.word	0x00000000
        /*0010*/ 	.short	0x0002
        /*0012*/ 	.short	0x0010
        /*0014*/ 	.byte	0x00, 0xf5, 0x21, 0x00


	//----- nvinfo : EIATTR_KPARAM_INFO
	.align		4
.L_9:
        /*0018*/ 	.byte	0x04, 0x17
        /*001a*/ 	.short	(.L_11 - .L_10)
.L_10:
        /*001c*/ 	.word	0x00000000
        /*0020*/ 	.short	0x0001
        /*0022*/ 	.short	0x0008
        /*0024*/ 	.byte	0x00, 0xf5, 0x21, 0x00


	//----- nvinfo : EIATTR_KPARAM_INFO
	.align		4
.L_11:
        /*0028*/ 	.byte	0x04, 0x17
        /*002a*/ 	.short	(.L_13 - .L_12)
.L_12:
        /*002c*/ 	.word	0x00000000
        /*0030*/ 	.short	0x0000
        /*0032*/ 	.short	0x0000
        /*0034*/ 	.byte	0x00, 0xf5, 0x21, 0x00


	//----- nvinfo : EIATTR_SPARSE_MMA_MASK
	.align		4
.L_13:
        /*0038*/ 	.byte	0x03, 0x50
        /*003a*/ 	.short	0x0000


	//----- nvinfo : EIATTR_MAXREG_COUNT
	.align		4
        /*003c*/ 	.byte	0x03, 0x1b
        /*003e*/ 	.short	0x00ff


	//----- nvinfo : EIATTR_NUM_BARRIERS
	.align		4
        /*0040*/ 	.byte	0x02, 0x4c
        /*0042*/ 	.byte	0x01
	.zero		1


	//----- nvinfo : EIATTR_MERCURY_ISA_VERSION
	.align		4
        /*0044*/ 	.byte	0x03, 0x5f
        /*0046*/ 	.short	0x0101


	//----- nvinfo : EIATTR_VRC_CTA_INIT_COUNT
	.align		4
        /*0048*/ 	.byte	0x02, 0x4a
	.zero		1
	.zero		1


	//----- nvinfo : EIATTR_EXIT_INSTR_OFFSETS
	.align		4
        /*004c*/ 	.byte	0x04, 0x1c
        /*004e*/ 	.short	(.L_15 - .L_14)


	//   ....[0]....
.L_14:
        /*0050*/ 	.word	0x00001100


	//----- nvinfo : EIATTR_MAX_THREADS
	.align		4
.L_15:
        /*0054*/ 	.byte	0x04, 0x05
        /*0056*/ 	.short	(.L_17 - .L_16)
.L_16:
        /*0058*/ 	.word	0x00000080
        /*005c*/ 	.word	0x00000001
        /*0060*/ 	.word	0x00000001


	//----- nvinfo : EIATTR_CBANK_PARAM_SIZE
	.align		4
.L_17:
        /*0064*/ 	.byte	0x03, 0x19
        /*0066*/ 	.short	0x0018


	//----- nvinfo : EIATTR_PARAM_CBANK
	.align		4
        /*0068*/ 	.byte	0x04, 0x0a
        /*006a*/ 	.short	(.L_19 - .L_18)
	.align		4
.L_18:
        /*006c*/ 	.word	index@(.nv.constant0._Z5FusedPaS_Pi)
        /*0070*/ 	.short	0x0380
        /*0072*/ 	.short	0x0018


	//----- nvinfo : EIATTR_SW_WAR
	.align		4
.L_19:
        /*0074*/ 	.byte	0x04, 0x36
        /*0076*/ 	.short	(.L_21 - .L_20)
.L_20:
        /*0078*/ 	.word	0x00000008
.L_21:


//--------------------- .nv.callgraph             --------------------------
	.section	.nv.callgraph,"",@"SHT_CUDA_CALLGRAPH"
	.align	4
	.sectionentsize	8
	.align		4
        /*0000*/ 	.word	0x00000000
	.align		4
        /*0004*/ 	.word	0xffffffff
	.align		4
        /*0008*/ 	.word	0x00000000
	.align		4
        /*000c*/ 	.word	0xfffffffe
	.align		4
        /*0010*/ 	.word	0x00000000
	.align		4
        /*0014*/ 	.word	0xfffffffd
	.align		4
        /*0018*/ 	.word	0x00000000
	.align		4
        /*001c*/ 	.word	0xfffffffc


//--------------------- .text._Z5FusedPaS_Pi      --------------------------
	.section	.text._Z5FusedPaS_Pi,"ax",@progbits
	.align	128
        .global         _Z5FusedPaS_Pi
        .type           _Z5FusedPaS_Pi,@function
        .size           _Z5FusedPaS_Pi,(.L_x_5 - _Z5FusedPaS_Pi)
        .other          _Z5FusedPaS_Pi,@"STO_CUDA_ENTRY STV_DEFAULT"
_Z5FusedPaS_Pi:
.text._Z5FusedPaS_Pi:
[----:B------:R-:W-:Y:S08]  /*0000*/  LDC R1, c[0x0][0x37c] ;  /* 0x0000df00ff017b82 */ /* 0x000ff00000000800 */
[----:B------:R-:W0:Y:S01]  /*0010*/  LDC R50, c[0x0][0x370] ;  /* 0x0000dc00ff327b82 */ /* 0x000e220000000800 */
[----:B------:R-:W1:Y:S01]  /*0020*/  S2R R9, SR_CTAID.Y ;  /* 0x0000000000097919 */ /* 0x000e620000002600 */
[----:B------:R-:W-:-:S06]  /*0030*/  IMAD.MOV.U32 R2, RZ, RZ, RZ ;  /* 0x000000ffff027224 */ /* 0x000fcc00078e00ff */
[----:B------:R-:W1:Y:S08]  /*0040*/  S2UR UR4, SR_CTAID.X ;  /* 0x00000000000479c3 */ /* 0x000e700000002500 */
[----:B------:R-:W2:Y:S01]  /*0050*/  LDC R6, c[0x0][0x374] ;  /* 0x0000dd00ff067b82 */ /* 0x000ea20000000800 */
[----:B0-----:R-:W-:-:S04]  /*0060*/  IMAD R5, R50, 0xa, RZ ;  /* 0x0000000a32057824 */ /* 0x001fc800078e02ff */
[----:B------:R-:W0:Y:S01]  /*0070*/  I2F.U32.RP R0, R5 ;  /* 0x0000000500007306 */ /* 0x000e220000209000 */
[----:B------:R-:W-:Y:S02]  /*0080*/  IMAD.MOV R7, RZ, RZ, -R5 ;  /* 0x000000ffff077224 */ /* 0x000fe400078e0a05 */
[----:B--2---:R-:W-:-:S05]  /*0090*/  VIADD R11, R6, 0xa ;  /* 0x0000000a060b7836 */ /* 0x004fca0000000000 */
[----:B0-----:R-:W0:Y:S02]  /*00a0*/  MUFU.RCP R0, R0 ;  /* 0x0000000000007308 */ /* 0x001e240000001000 */
[----:B0-----:R-:W-:Y:S02]  /*00b0*/  VIADD R3, R0, 0xffffffe ;  /* 0x0ffffffe00037836 */ /* 0x001fe40000000000 */
[----:B-1----:R-:W-:-:S04]  /*00c0*/  IMAD R0, R50, R9, UR4 ;  /* 0x0000000432007e24 */ /* 0x002fc8000f8e0209 */
[----:B------:R-:W0:Y:S02]  /*00d0*/  F2I.FTZ.U32.TRUNC.NTZ R3, R3 ;  /* 0x0000000300037305 */ /* 0x000e24000021f000 */
[----:B0-----:R-:W-:-:S04]  /*00e0*/  IMAD R7, R7, R3, RZ ;  /* 0x0000000307077224 */ /* 0x001fc800078e02ff */
[----:B------:R-:W-:-:S04]  /*00f0*/  IMAD.HI.U32 R7, R3, R7, R2 ;  /* 0x0000000703077227 */ /* 0x000fc800078e0002 */
[----:B------:R-:W-:Y:S02]  /*0100*/  IMAD R2, R50, R11, -0x1 ;  /* 0xffffffff32027424 */ /* 0x000fe400078e020b */
[----:B------:R-:W-:-:S04]  /*0110*/  IMAD.HI.U32 R9, R7, R0, RZ ;  /* 0x0000000007097227 */ /* 0x000fc800078e00ff */
[----:B------:R-:W-:Y:S02]  /*0120*/  IMAD.MOV R4, RZ, RZ, -R9 ;  /* 0x000000ffff047224 */ /* 0x000fe400078e0a09 */
[----:B------:R-:W-:-:S04]  /*0130*/  IMAD.HI.U32 R7, R7, R2, RZ ;  /* 0x0000000207077227 */ /* 0x000fc800078e00ff */
[----:B------:R-:W-:Y:S01]  /*0140*/  IMAD R4, R5, R4, R0 ;  /* 0x0000000405047224 */ /* 0x000fe200078e0200 */
[----:B------:R-:W-:-:S04]  /*0150*/  IADD3 R3, PT, PT, -R7, RZ, RZ ;  /* 0x000000ff07037210 */ /* 0x000fc80007ffe1ff */
[----:B------:R-:W-:Y:S01]  /*0160*/  ISETP.GE.U32.AND P2, PT, R4, R5, PT ;  /* 0x000000050400720c */ /* 0x000fe20003f46070 */
[----:B------:R-:W-:-:S05]  /*0170*/  IMAD R2, R5, R3, R2 ;  /* 0x0000000305027224 */ /* 0x000fca00078e0202 */
[----:B------:R-:W-:-:S07]  /*0180*/  ISETP.GE.U32.AND P0, PT, R2, R5, PT ;  /* 0x000000050200720c */ /* 0x000fce0003f06070 */
[--C-:B------:R-:W-:Y:S02]  /*0190*/  @P2 IMAD.IADD R4, R4, 0x1, -R5.reuse ;  /* 0x0000000104042824 */ /* 0x100fe400078e0a05 */
[----:B------:R-:W-:Y:S01]  /*01a0*/  @P2 VIADD R9, R9, 0x1 ;  /* 0x0000000109092836 */ /* 0x000fe20000000000 */
[----:B------:R-:W-:Y:S02]  /*01b0*/  ISETP.NE.U32.AND P2, PT, R5, RZ, PT ;  /* 0x000000ff0500720c */ /* 0x000fe40003f45070 */
[----:B------:R-:W-:Y:S01]  /*01c0*/  ISETP.GE.U32.AND P3, PT, R4, R5, PT ;  /* 0x000000050400720c */ /* 0x000fe20003f66070 */
[----:B------:R-:W-:Y:S02]  /*01d0*/  @P0 IMAD.IADD R2, R2, 0x1, -R5 ;  /* 0x0000000102020824 */ /* 0x000fe400078e0a05 */
[----:B------:R-:W-:-:S03]  /*01e0*/  @P0 VIADD R7, R7, 0x1 ;  /* 0x0000000107070836 */ /* 0x000fc60000000000 */
[-C--:B------:R-:W-:Y:S02]  /*01f0*/  ISETP.GE.U32.AND P1, PT, R2, R5.reuse, PT ;  /* 0x000000050200720c */ /* 0x080fe40003f26070 */
[----:B------:R-:W-:-:S05]  /*0200*/  LOP3.LUT R2, RZ, R5, RZ, 0x33, !PT ;  /* 0x00000005ff027212 */ /* 0x000fca00078e33ff */
[----:B------:R-:W-:-:S05]  /*0210*/  @P3 VIADD R9, R9, 0x1 ;  /* 0x0000000109093836 */ /* 0x000fca0000000000 */
[C---:B------:R-:W-:Y:S02]  /*0220*/  SEL R3, R2.reuse, R9, !P2 ;  /* 0x0000000902037207 */ /* 0x040fe40005000000 */
[----:B------:R-:W-:Y:S02]  /*0230*/  @P1 IADD3 R7, PT, PT, R7, 0x1, RZ ;  /* 0x0000000107071810 */ /* 0x000fe40007ffe0ff */
[C---:B------:R-:W-:Y:S01]  /*0240*/  LOP3.LUT R4, R3.reuse, 0x1, RZ, 0xc0, !PT ;  /* 0x0000000103047812 */ /* 0x040fe200078ec0ff */
[----:B------:R-:W-:Y:S01]  /*0250*/  VIADD R5, R3, 0x1 ;  /* 0x0000000103057836 */ /* 0x000fe20000000000 */
[----:B------:R-:W-:Y:S02]  /*0260*/  SEL R2, R2, R7, !P2 ;  /* 0x0000000702027207 */ /* 0x000fe40005000000 */
[----:B------:R-:W-:Y:S02]  /*0270*/  ISETP.NE.U32.AND P3, PT, R4, 0x1, PT ;  /* 0x000000010400780c */ /* 0x000fe40003f65070 */
[----:B------:R-:W-:Y:S01]  /*0280*/  ISETP.GE.U32.AND P0, PT, R5, R2, PT ;  /* 0x000000020500720c */ /* 0x000fe20003f06070 */
[----:B------:R-:W-:-:S12]  /*0290*/  IMAD.MOV.U32 R2, RZ, RZ, 0xa ;  /* 0x0000000aff027424 */ /* 0x000fd800078e00ff */
[----:B------:R-:W-:Y:S05]  /*02a0*/  @!P0 BRA `(.L_x_0) ;  /* 0x0000000000508947 */ /* 0x000fea0003800000 */
[----:B------:R-:W0:Y:S01]  /*02b0*/  I2F.U32.RP R2, R50 ;  /* 0x0000003200027306 */ /* 0x000e220000209000 */
[----:B------:R-:W-:Y:S01]  /*02c0*/  IMAD R7, R3, -0xa, R6 ;  /* 0xfffffff603077824 */ /* 0x000fe200078e0206 */
[----:B------:R-:W-:-:S06]  /*02d0*/  ISETP.NE.U32.AND P2, PT, R50, RZ, PT ;  /* 0x000000ff3200720c */ /* 0x000fcc0003f45070 */
[----:B0-----:R-:W0:Y:S02]  /*02e0*/  MUFU.RCP R2, R2 ;  /* 0x0000000200027308 */ /* 0x001e240000001000 */
[----:B0-----:R-:W-:-:S06]  /*02f0*/  VIADD R4, R2, 0xffffffe ;  /* 0x0ffffffe02047836 */ /* 0x001fcc0000000000 */
[----:B------:R0:W1:Y:S02]  /*0300*/  F2I.FTZ.U32.TRUNC.NTZ R5, R4 ;  /* 0x0000000400057305 */ /* 0x000064000021f000 */
[----:B0-----:R-:W-:Y:S02]  /*0310*/  IMAD.MOV.U32 R4, RZ, RZ, RZ ;  /* 0x000000ffff047224 */ /* 0x001fe400078e00ff */
[----:B-1----:R-:W-:-:S04]  /*0320*/  IMAD.MOV R9, RZ, RZ, -R5 ;  /* 0x000000ffff097224 */ /* 0x002fc800078e0a05 */
[----:B------:R-:W-:-:S04]  /*0330*/  IMAD R9, R9, R50, RZ ;  /* 0x0000003209097224 */ /* 0x000fc800078e02ff */
[----:B------:R-:W-:-:S04]  /*0340*/  IMAD.HI.U32 R6, R5, R9, R4 ;  /* 0x0000000905067227 */ /* 0x000fc800078e0004 */
[----:B------:R-:W-:-:S04]  /*0350*/  IMAD R5, R50, R7, RZ ;  /* 0x0000000732057224 */ /* 0x000fc800078e02ff */
[----:B------:R-:W-:-:S05]  /*0360*/  IMAD.HI.U32 R2, R6, R5, RZ ;  /* 0x0000000506027227 */ /* 0x000fca00078e00ff */
[----:B------:R-:W-:-:S05]  /*0370*/  IADD3 R6, PT, PT, -R2, RZ, RZ ;  /* 0x000000ff02067210 */ /* 0x000fca0007ffe1ff */
[----:B------:R-:W-:-:S05]  /*0380*/  IMAD R5, R50, R6, R5 ;  /* 0x0000000632057224 */ /* 0x000fca00078e0205 */
[----:B------:R-:W-:-:S13]  /*0390*/  ISETP.GE.U32.AND P0, PT, R5, R50, PT ;  /* 0x000000320500720c */ /* 0x000fda0003f06070 */
[----:B------:R-:W-:Y:S02]  /*03a0*/  @P0 IMAD.IADD R5, R5, 0x1, -R50 ;  /* 0x0000000105050824 */ /* 0x000fe400078e0a32 */
[----:B------:R-:W-:-:S03]  /*03b0*/  @P0 VIADD R2, R2, 0x1 ;  /* 0x0000000102020836 */ /* 0x000fc60000000000 */
[----:B------:R-:W-:-:S13]  /*03c0*/  ISETP.GE.U32.AND P1, PT, R5, R50, PT ;  /* 0x000000320500720c */ /* 0x000fda0003f26070 */
[----:B------:R-:W-:Y:S01]  /*03d0*/  @P1 VIADD R2, R2, 0x1 ;  /* 0x0000000102021836 */ /* 0x000fe20000000000 */
[----:B------:R-:W-:-:S07]  /*03e0*/  @!P2 LOP3.LUT R2, RZ, R50, RZ, 0x33, !PT ;  /* 0x00000032ff02a212 */ /* 0x000fce00078e33ff */
.L_x_0:
[----:B------:R-:W-:Y:S05]  /*03f0*/  @P3 BRA `(.L_x_1) ;  /* 0x0000000000603947 */ /* 0x000fea0003800000 */
[----:B------:R-:W0:Y:S01]  /*0400*/  I2F.U32.RP R6, R2 ;  /* 0x0000000200067306 */ /* 0x000e220000209000 */
[----:B------:R-:W-:-:S04]  /*0410*/  IMAD R7, R3, R50, RZ ;  /* 0x0000003203077224 */ /* 0x000fc800078e02ff */
[----:B------:R-:W-:-:S03]  /*0420*/  IMAD R7, R7, -0xa, R0 ;  /* 0xfffffff607077824 */ /* 0x000fc600078e0200 */
[----:B0-----:R-:W0:Y:S02]  /*0430*/  MUFU.RCP R6, R6 ;  /* 0x0000000600067308 */ /* 0x001e240000001000 */
[----:B0-----:R-:W-:-:S06]  /*0440*/  VIADD R4, R6, 0xffffffe ;  /* 0x0ffffffe06047836 */ /* 0x001fcc0000000000 */
[----:B------:R0:W1:Y:S02]  /*0450*/  F2I.FTZ.U32.TRUNC.NTZ R5, R4 ;  /* 0x0000000400057305 */ /* 0x000064000021f000 */
[----:B0-----:R-:W-:Y:S01]  /*0460*/  IMAD.MOV.U32 R4, RZ, RZ, RZ ;  /* 0x000000ffff047224 */ /* 0x001fe200078e00ff */
[----:B-1----:R-:W-:-:S05]  /*0470*/  IADD3 R9, PT, PT, RZ, -R5, RZ ;  /* 0x80000005ff097210 */ /* 0x002fca0007ffe0ff */
[----:B------:R-:W-:-:S04]  /*0480*/  IMAD R9, R9, R2, RZ ;  /* 0x0000000209097224 */ /* 0x000fc800078e02ff */
[----:B------:R-:W-:Y:S01]  /*0490*/  IMAD.HI.U32 R8, R5, R9, R4 ;  /* 0x0000000905087227 */ /* 0x000fe200078e0004 */
[----:B------:R-:W-:-:S05]  /*04a0*/  LOP3.LUT R5, RZ, R2, RZ, 0x33, !PT ;  /* 0x00000002ff057212 */ /* 0x000fca00078e33ff */
[----:B------:R-:W-:-:S04]  /*04b0*/  IMAD.HI.U32 R8, R8, R7, RZ ;  /* 0x0000000708087227 */ /* 0x000fc800078e00ff */
[----:B------:R-:W-:-:S04]  /*04c0*/  IMAD.MOV R0, RZ, RZ, -R8 ;  /* 0x000000ffff007224 */ /* 0x000fc800078e0a08 */
[----:B------:R-:W-:-:S05]  /*04d0*/  IMAD R7, R2, R0, R7 ;  /* 0x0000000002077224 */ /* 0x000fca00078e0207 */
[----:B------:R-:W-:-:S13]  /*04e0*/  ISETP.GE.U32.AND P0, PT, R7, R2, PT ;  /* 0x000000020700720c */ /* 0x000fda0003f06070 */
[----:B------:R-:W-:Y:S02]  /*04f0*/  @P0 IMAD.IADD R7, R7, 0x1, -R2 ;  /* 0x0000000107070824 */ /* 0x000fe400078e0a02 */
[----:B------:R-:W-:Y:S01]  /*0500*/  @P0 VIADD R8, R8, 0x1 ;  /* 0x0000000108080836 */ /* 0x000fe20000000000 */
[----:B------:R-:W-:Y:S02]  /*0510*/  ISETP.NE.U32.AND P0, PT, R2, RZ, PT ;  /* 0x000000ff0200720c */ /* 0x000fe40003f05070 */
[----:B------:R-:W-:-:S13]  /*0520*/  ISETP.GE.U32.AND P1, PT, R7, R2, PT ;  /* 0x000000020700720c */ /* 0x000fda0003f26070 */
[----:B------:R-:W-:-:S04]  /*0530*/  @P1 IADD3 R8, PT, PT, R8, 0x1, RZ ;  /* 0x0000000108081810 */ /* 0x000fc80007ffe0ff */
[----:B------:R-:W-:-:S04]  /*0540*/  SEL R8, R5, R8, !P0 ;  /* 0x0000000805087207 */ /* 0x000fc80004000000 */
[----:B------:R-:W-:-:S05]  /*0550*/  LOP3.LUT R9, RZ, R8, RZ, 0x33, !PT ;  /* 0x00000008ff097212 */ /* 0x000fca00078e33ff */
[----:B------:R-:W-:Y:S01]  /*0560*/  IMAD.IADD R50, R9, 0x1, R50 ;  /* 0x0000000109327824 */ /* 0x000fe200078e0232 */
[----:B------:R-:W-:Y:S06]  /*0570*/  BRA `(.L_x_2) ;  /* 0x0000000000547947 */ /* 0x000fec0003800000 */
.L_x_1:
[----:B------:R-:W0:Y:S01]  /*0580*/  I2F.U32.RP R6, R2 ;  /* 0x0000000200067306 */ /* 0x000e220000209000 */
[----:B------:R-:W-:-:S04]  /*0590*/  IMAD R7, R3, R50, RZ ;  /* 0x0000003203077224 */ /* 0x000fc800078e02ff */
[----:B------:R-:W-:-:S03]  /*05a0*/  IMAD R7, R7, -0xa, R0 ;  /* 0xfffffff607077824 */ /* 0x000fc600078e0200 */
[----:B0-----:R-:W0:Y:S02]  /*05b0*/  MUFU.RCP R6, R6 ;  /* 0x0000000600067308 */ /* 0x001e240000001000 */
[----:B0-----:R-:W-:-:S06]  /*05c0*/  VIADD R4, R6, 0xffffffe ;  /* 0x0ffffffe06047836 */ /* 0x001fcc0000000000 */
[----:B------:R0:W1:Y:S02]  /*05d0*/  F2I.FTZ.U32.TRUNC.NTZ R5, R4 ;  /* 0x0000000400057305 */ /* 0x000064000021f000 */
[----:B0-----:R-:W-:Y:S02]  /*05e0*/  IMAD.MOV.U32 R4, RZ, RZ, RZ ;  /* 0x000000ffff047224 */ /* 0x001fe400078e00ff */
[----:B-1----:R-:W-:-:S04]  /*05f0*/  IMAD.MOV R9, RZ, RZ, -R5 ;  /* 0x000000ffff097224 */ /* 0x002fc800078e0a05 */
[----:B------:R-:W-:-:S04]  /*0600*/  IMAD R9, R9, R2, RZ ;  /* 0x0000000209097224 */ /* 0x000fc800078e02ff */
[----:B------:R-:W-:Y:S01]  /*0610*/  IMAD.HI.U32 R8, R5, R9, R4 ;  /* 0x0000000905087227 */ /* 0x000fe200078e0004 */
[----:B------:R-:W-:-:S05]  /*0620*/  LOP3.LUT R5, RZ, R2, RZ, 0x33, !PT ;  /* 0x00000002ff057212 */ /* 0x000fca00078e33ff */
[----:B------:R-:W-:-:S05]  /*0630*/  IMAD.HI.U32 R8, R8, R7, RZ ;  /* 0x0000000708087227 */ /* 0x000fca00078e00ff */
[----:B------:R-:W-:-:S05]  /*0640*/  IADD3 R0, PT, PT, -R8, RZ, RZ ;  /* 0x000000ff08007210 */ /* 0x000fca0007ffe1ff */
[----:B------:R-:W-:-:S05]  /*0650*/  IMAD R7, R2, R0, R7 ;  /* 0x0000000002077224 */ /* 0x000fca00078e0207 */
[----:B------:R-:W-:-:S13]  /*0660*/  ISETP.GE.U32.AND P0, PT, R7, R2, PT ;  /* 0x000000020700720c */ /* 0x000fda0003f06070 */
[----:B------:R-:W-:Y:S02]  /*0670*/  @P0 IMAD.IADD R7, R7, 0x1, -R2 ;  /* 0x0000000107070824 */ /* 0x000fe400078e0a02 */
[----:B------:R-:W-:Y:S01]  /*0680*/  @P0 VIADD R8, R8, 0x1 ;  /* 0x0000000108080836 */ /* 0x000fe20000000000 */
[----:B------:R-:W-:Y:S02]  /*0690*/  ISETP.NE.U32.AND P0, PT, R2, RZ, PT ;  /* 0x000000ff0200720c */ /* 0x000fe40003f05070 */
[----:B------:R-:W-:-:S13]  /*06a0*/  ISETP.GE.U32.AND P1, PT, R7, R2, PT ;  /* 0x000000020700720c */ /* 0x000fda0003f26070 */
[----:B------:R-:W-:-:S05]  /*06b0*/  @P1 VIADD R8, R8, 0x1 ;  /* 0x0000000108081836 */ /* 0x000fca0000000000 */
[----:B------:R-:W-:-:S07]  /*06c0*/  SEL R50, R5, R8, !P0 ;  /* 0x0000000805327207 */ /* 0x000fce0004000000 */
.L_x_2:
[----:B------:R-:W0:Y:S01]  /*06d0*/  S2R R54, SR_TID.Z ;  /* 0x0000000000367919 */ /* 0x000e220000002300 */
[----:B------:R-:W1:Y:S01]  /*06e0*/  S2UR UR6, SR_CgaCtaId ;  /* 0x00000000000679c3 */ /* 0x000e620000008800 */
[----:B------:R-:W-:Y:S01]  /*06f0*/  IMAD.IADD R2, R7, 0x1, -R2 ;  /* 0x0000000107027824 */ /* 0x000fe200078e0a02 */
[----:B------:R-:W-:Y:S01]  /*0700*/  UMOV UR4, 0x400 ;  /* 0x0000040000047882 */ /* 0x000fe20000000000 */
[----:B------:R-:W2:Y:S01]  /*0710*/  S2R R56, SR_TID.X ;  /* 0x0000000000387919 */ /* 0x000ea20000002100 */
[----:B------:R-:W-:Y:S01]  /*0720*/  UIADD3 UR5, UPT, UPT, UR4, 0x400, URZ ;  /* 0x0000040004057890 */ /* 0x000fe2000fffe0ff */
[----:B------:R-:W-:Y:S02]  /*0730*/  CS2R R10, SRZ ;  /* 0x00000000000a7805 */ /* 0x000fe4000001ff00 */
[----:B------:R-:W-:Y:S02]  /*0740*/  SEL R2, R2, R7, P1 ;  /* 0x0000000702027207 */ /* 0x000fe40000800000 */
[----:B------:R-:W-:Y:S01]  /*0750*/  CS2R R22, SRZ ;  /* 0x0000000000167805 */ /* 0x000fe2000001ff00 */
[----:B------:R-:W3:Y:S01]  /*0760*/  S2UR UR8, SR_SWINHI ;  /* 0x00000000000879c3 */ /* 0x000ee20000002f00 */
[----:B------:R-:W-:-:S02]  /*0770*/  CS2R R20, SRZ ;  /* 0x0000000000147805 */ /* 0x000fc4000001ff00 */
[----:B------:R-:W-:Y:S02]  /*0780*/  SEL R0, R5, R2, !P0 ;  /* 0x0000000205007207 */ /* 0x000fe40004000000 */
[----:B------:R-:W-:Y:S02]  /*0790*/  CS2R R30, SRZ ;  /* 0x00000000001e7805 */ /* 0x000fe4000001ff00 */
[----:B------:R-:W-:Y:S02]  /*07a0*/  CS2R R28, SRZ ;  /* 0x00000000001c7805 */ /* 0x000fe4000001ff00 */
[----:B------:R-:W-:Y:S02]  /*07b0*/  CS2R R18, SRZ ;  /* 0x0000000000127805 */ /* 0x000fe4000001ff00 */
[----:B------:R-:W-:Y:S01]  /*07c0*/  CS2R R16, SRZ ;  /* 0x0000000000107805 */ /* 0x000fe2000001ff00 */
[----:B------:R-:W-:Y:S01]  /*07d0*/  IMAD R0, R3, 0xa, R0 ;  /* 0x0000000a03007824 */ /* 0x000fe200078e0200 */
[----:B------:R-:W4:Y:S01]  /*07e0*/  LDCU.64 UR12, c[0x0][0x358] ;  /* 0x00006b00ff0c77ac */ /* 0x000f220008000a00 */
[----:B------:R-:W-:-:S02]  /*07f0*/  IMAD.MOV.U32 R3, RZ, RZ, RZ ;  /* 0x000000ffff037224 */ /* 0x000fc400078e00ff */
[----:B------:R-:W-:Y:S01]  /*0800*/  IMAD R2, R0, 0x70000, RZ ;  /* 0x0007000000027824 */ /* 0x000fe200078e02ff */
[----:B------:R-:W4:Y:S01]  /*0810*/  LDCU.64 UR14, c[0x0][0x380] ;  /* 0x00007000ff0e77ac */ /* 0x000f220008000a00 */
[----:B-1----:R-:W-:Y:S02]  /*0820*/  ULEA UR7, UR6, UR5, 0x18 ;  /* 0x0000000506077291 */ /* 0x002fe4000f8ec0ff */
[----:B------:R-:W-:Y:S01]  /*0830*/  ULEA UR6, UR6, UR4, 0x18 ;  /* 0x0000000406067291 */ /* 0x000fe2000f8ec0ff */
[----:B0-----:R-:W-:Y:S01]  /*0840*/  IMAD.SHL.U32 R49, R54, 0x200, RZ ;  /* 0x0000020036317824 */ /* 0x001fe200078e00ff */
[----:B------:R-:W-:-:S03]  /*0850*/  SHF.R.U32.HI R9, RZ, 0x1, R54 ;  /* 0x00000001ff097819 */ /* 0x000fc60000011636 */
[----:B------:R-:W-:Y:S01]  /*0860*/  UMOV UR10, UR7 ;  /* 0x00000007000a7c82 */ /* 0x000fe20008000000 */
[----:B---3--:R-:W-:Y:S01]  /*0870*/  UMOV UR11, UR8 ;  /* 0x00000008000b7c82 */ /* 0x008fe20008000000 */
[----:B------:R-:W-:Y:S01]  /*0880*/  ISETP.GT.U32.AND P0, PT, R54, 0x1, PT ;  /* 0x000000013600780c */ /* 0x000fe20003f04070 */
[----:B--2---:R-:W-:Y:S01]  /*0890*/  IMAD.SHL.U32 R56, R56, 0x10, RZ ;  /* 0x0000001038387824 */ /* 0x004fe200078e00ff */
[C---:B------:R-:W-:Y:S01]  /*08a0*/  LOP3.LUT R5, R49.reuse, 0x200, RZ, 0xc0, !PT ;  /* 0x0000020031057812 */ /* 0x040fe200078ec0ff */
[----:B------:R-:W-:Y:S01]  /*08b0*/  UMOV UR4, UR6 ;  /* 0x0000000600047c82 */ /* 0x000fe20008000000 */
[----:B------:R-:W-:Y:S01]  /*08c0*/  UMOV UR5, UR8 ;  /* 0x0000000800057c82 */ /* 0x000fe20008000000 */
[----:B------:R-:W-:Y:S01]  /*08d0*/  LEA R9, R50, R9, 0x3 ;  /* 0x0000000932097211 */ /* 0x000fe200078e18ff */
[----:B------:R-:W-:-:S04]  /*08e0*/  IMAD.IADD R49, R49, 0x1, R56 ;  /* 0x0000000131317824 */ /* 0x000fc800078e0238 */
[----:B------:R-:W-:Y:S01]  /*08f0*/  IMAD R54, R54, 0x600, R49 ;  /* 0x0000060036367824 */ /* 0x000fe200078e0231 */
[----:B------:R-:W-:Y:S01]  /*0900*/  LOP3.LUT R2, R49, R2, RZ, 0xfc, !PT ;  /* 0x0000000231027212 */ /* 0x000fe200078efcff */
[----:B------:R-:W-:Y:S01]  /*0910*/  IMAD R48, R9, 0x70000, RZ ;  /* 0x0007000009307824 */ /* 0x000fe200078e02ff */
[----:B------:R-:W-:Y:S02]  /*0920*/  CS2R R8, SRZ ;  /* 0x0000000000087805 */ /* 0x000fe4000001ff00 */
[----:B------:R-:W-:Y:S02]  /*0930*/  IADD3 R54, P2, PT, R54, UR10, RZ ;  /* 0x0000000a36367c10 */ /* 0x000fe4000ff5e0ff */
[C---:B------:R-:W-:Y:S02]  /*0940*/  IADD3 R48, PT, PT, R56.reuse, R48, R5 ;  /* 0x0000003038307210 */ /* 0x040fe40007ffe005 */
[----:B------:R-:W-:Y:S02]  /*0950*/  IADD3 R56, P1, PT, R56, UR4, RZ ;  /* 0x0000000438387c10 */ /* 0x000fe4000ff3e0ff */
[----:B------:R-:W-:-:S02]  /*0960*/  IADD3 R60, P3, PT, R54, 0x200, RZ ;  /* 0x00000200363c7810 */ /* 0x000fc40007f7e0ff */
[----:B------:R-:W-:Y:S01]  /*0970*/  IADD3 R58, P4, PT, R54, 0x600, RZ ;  /* 0x00000600363a7810 */ /* 0x000fe20007f9e0ff */
[----:B------:R-:W-:Y:S01]  /*0980*/  IMAD.X R57, RZ, RZ, UR5, P1 ;  /* 0x00000005ff397e24 */ /* 0x000fe200088e06ff */
[----:B------:R-:W-:-:S05]  /*0990*/  IADD3.X R55, PT, PT, RZ, UR11, RZ, P2, !PT ;  /* 0x0000000bff377c10 */ /* 0x000fca00097fe4ff */
[--C-:B------:R-:W-:Y:S02]  /*09a0*/  IMAD.X R61, RZ, RZ, R55.reuse, P3 ;  /* 0x000000ffff3d7224 */ /* 0x100fe400018e0637 */
[----:B----4-:R-:W-:-:S07]  /*09b0*/  IMAD.X R59, RZ, RZ, R55, P4 ;  /* 0x000000ffff3b7224 */ /* 0x010fce00020e0637 */
.L_x_3:
[----:B------:R-:W-:Y:S01]  /*09c0*/  IMAD R4, R3, 0x400, R2 ;  /* 0x0000040003047824 */ /* 0x000fe200078e0202 */
[----:B------:R-:W0:Y:S08]  /*09d0*/  LDC.64 R44, c[0x0][0x388] ;  /* 0x0000e200ff2c7b82 */ /* 0x000e300000000a00 */
[----:B------:R-:W-:Y:S01]  /*09e0*/  BAR.SYNC.DEFER_BLOCKING 0x0 ;  /* 0x0000000000007b1d */ /* 0x000fe20000010000 */
[----:B------:R-:W-:-:S04]  /*09f0*/  IADD3 R36, P1, PT, R4, UR14, RZ ;  /* 0x0000000e04247c10 */ /* 0x000fc8000ff3e0ff */
[----:B------:R-:W-:-:S05]  /*0a00*/  LEA.HI.X.SX32 R37, R4, UR15, 0x1, P1 ;  /* 0x0000000f04257c11 */ /* 0x000fca00088f0eff */
[----:B------:R-:W2:Y:S01]  /*0a10*/  @!P0 LDG.E.128.CONSTANT R24, desc[UR12][R36.64] ;  /* 0x0000000c24188981 */ /* 0x000ea2000c1e9d00 */
[----:B------:R-:W-:Y:S02]  /*0a20*/  SHF.R.S32.HI R4, RZ, 0x1f, R48 ;  /* 0x0000001fff047819 */ /* 0x000fe40000011430 */
[----:B0-----:R-:W-:-:S04]  /*0a30*/  IADD3 R44, P1, P2, R48, 0x1c0000, R44 ;  /* 0x001c0000302c7810 */ /* 0x001fc80007a3e02c */
[----:B------:R-:W-:-:S05]  /*0a40*/  IADD3.X R45, PT, PT, R4, R45, RZ, P1, P2 ;  /* 0x0000002d042d7210 */ /* 0x000fca0000fe44ff */
[----:B------:R-:W3:Y:S04]  /*0a50*/  LDG.E.128.CONSTANT R4, desc[UR12][R44.64+-0x1c0000] ;  /* 0xe400000c2c047981 */ /* 0x000ee8000c1e9d00 */
[----:B------:R-:W4:Y:S04]  /*0a60*/  LDG.E.128.CONSTANT R12, desc[UR12][R44.64+-0xe0000] ;  /* 0xf200000c2c0c7981 */ /* 0x000f28000c1e9d00 */
[----:B------:R-:W5:Y:S04]  /*0a70*/  LDG.E.128.CONSTANT R32, desc[UR12][R44.64+0xe0000] ;  /* 0x0e00000c2c207981 */ /* 0x000f68000c1e9d00 */
[----:B--2---:R0:W-:Y:S04]  /*0a80*/  @!P0 STS.128 [R49+UR6], R24 ;  /* 0x0000001831008988 */ /* 0x0041e80008000c06 */
[----:B0-----:R-:W2:Y:S04]  /*0a90*/  LDG.E.128.CONSTANT R24, desc[UR12][R44.64] ;  /* 0x0000000c2c187981 */ /* 0x001ea8000c1e9d00 */
[----:B---3--:R0:W-:Y:S04]  /*0aa0*/  STS.128 [R49+UR7], R4 ;  /* 0x0000000431007988 */ /* 0x0081e80008000c07 */
[----:B0-----:R-:W3:Y:S04]  /*0ab0*/  @!P0 LDG.E.128.CONSTANT R4, desc[UR12][R36.64+0x400] ;  /* 0x0004000c24048981 */ /* 0x001ee8000c1e9d00 */
[----:B----4-:R-:W-:Y:S04]  /*0ac0*/  STS.128 [R49+UR7+0x800], R12 ;  /* 0x0008000c31007988 */ /* 0x010fe80008000c07 */
[----:B-----5:R-:W-:Y:S01]  /*0ad0*/  STS.128 [R49+UR7+0x1800], R32 ;  /* 0x0018002031007988 */ /* 0x020fe20008000c07 */
[----:B------:R-:W-:-:S04]  /*0ae0*/  IADD3 R38, P1, PT, R54, 0x400, RZ ;  /* 0x0000040036267810 */ /* 0x000fc80007f3e0ff */
[----:B------:R-:W-:Y:S02]  /*0af0*/  IADD3.X R39, PT, PT, RZ, R55, RZ, P1, !PT ;  /* 0x00000037ff277210 */ /* 0x000fe40000ffe4ff */
[----:B------:R-:W-:Y:S02]  /*0b00*/  MOV R40, R56 ;  /* 0x0000003800287202 */ /* 0x000fe40000000f00 */
[----:B------:R-:W-:Y:S02]  /*0b10*/  MOV R51, R38 ;  /* 0x0000002600337202 */ /* 0x000fe40000000f00 */
[----:B------:R-:W-:Y:S01]  /*0b20*/  MOV R41, R54 ;  /* 0x0000003600297202 */ /* 0x000fe20000000f00 */
[----:B------:R-:W4:Y:S01]  /*0b30*/  LDG.E.128.CONSTANT R36, desc[UR12][R44.64+-0xdfc00] ;  /* 0xf204000c2c247981 */ /* 0x000f22000c1e9d00 */
[----:B------:R-:W-:-:S05]  /*0b40*/  IADD3 R52, P1, PT, R56, 0x200, RZ ;  /* 0x0000020038347810 */ /* 0x000fca0007f3e0ff */
[----:B------:R-:W-:-:S05]  /*0b50*/  IMAD.X R53, RZ, RZ, R57, P1 ;  /* 0x000000ffff357224 */ /* 0x000fca00008e0639 */
[----:B------:R-:W-:Y:S02]  /*0b60*/  MOV R52, R52 ;  /* 0x0000003400347202 */ /* 0x000fe40000000f00 */
[----:B------:R-:W-:Y:S01]  /*0b70*/  MOV R53, R58 ;  /* 0x0000003a00357202 */ /* 0x000fe20000000f00 */
[----:B--2---:R-:W-:Y:S01]  /*0b80*/  STS.128 [R49+UR7+0x1000], R24 ;  /* 0x0010001831007988 */ /* 0x004fe20008000c07 */
[----:B------:R-:W-:Y:S06]  /*0b90*/  BAR.SYNC.DEFER_BLOCKING 0x0 ;  /* 0x0000000000007b1d */ /* 0x000fec0000010000 */
[----:B------:R-:W-:Y:S04]  /*0ba0*/  LDSM.16.M88.4 R12, [R40] ;  /* 0x00000000280c783b */ /* 0x000fe80000000200 */
[----:B------:R-:W0:Y:S04]  /*0bb0*/  LDSM.16.M88.4 R24, [R51] ;  /* 0x000000003318783b */ /* 0x000e280000000200 */
[----:B------:R1:W2:Y:S04]  /*0bc0*/  LDSM.16.M88.4 R32, [R41] ;  /* 0x000000002920783b */ /* 0x0002a80000000200 */
[----:B-1----:R-:W5:Y:S01]  /*0bd0*/  LDG.E.128.CONSTANT R40, desc[UR12][R44.64+0x400] ;  /* 0x0004000c2c287981 */ /* 0x002f62000c1e9d00 */
[----:B0-----:R-:W-:Y:S01]  /*0be0*/  IMMA.16832.S8.S8 R20, R12.ROW, R24.COL, R20 ;  /* 0x000000180c147237 */ /* 0x001fe20000405c14 */
[----:B------:R-:W-:-:S07]  /*0bf0*/  MOV R24, R60 ;  /* 0x0000003c00187202 */ /* 0x000fce0000000f00 */
[C---:B--2---:R-:W-:Y:S08]  /*0c00*/  IMMA.16832.S8.S8 R16, R12.reuse.ROW, R32.COL, R16 ;  /* 0x000000200c107237 */ /* 0x044ff00000405c10 */
[C---:B------:R-:W-:Y:S01]  /*0c10*/  IMMA.16832.S8.S8 R28, R12.reuse.ROW, R34.COL, R28 ;  /* 0x000000220c1c7237 */ /* 0x040fe20000405c1c */
[----:B------:R-:W-:Y:S07]  /*0c20*/  LDSM.16.M88.4 R32, [R53] ;  /* 0x000000003520783b */ /* 0x000fee0000000200 */
[----:B------:R-:W-:Y:S01]  /*0c30*/  IMMA.16832.S8.S8 R8, R12.ROW, R26.COL, R8 ;  /* 0x0000001a0c087237 */ /* 0x000fe20000405c08 */
[----:B------:R-:W-:Y:S04]  /*0c40*/  LDSM.16.M88.4 R24, [R24] ;  /* 0x000000001818783b */ /* 0x000fe80000000200 */
[----:B------:R-:W0:Y:S01]  /*0c50*/  LDSM.16.M88.4 R12, [R52] ;  /* 0x00000000340c783b */ /* 0x000e220000000200 */
[----:B------:R-:W-:Y:S06]  /*0c60*/  BAR.SYNC.DEFER_BLOCKING 0x0 ;  /* 0x0000000000007b1d */ /* 0x000fec0000010000 */
[----:B---3--:R1:W-:Y:S04]  /*0c70*/  @!P0 STS.128 [R49+UR6], R4 ;  /* 0x0000000431008988 */ /* 0x0083e80008000c06 */
[----:B-1----:R-:W2:Y:S04]  /*0c80*/  LDG.E.128.CONSTANT R4, desc[UR12][R44.64+-0x1bfc00] ;  /* 0xe404000c2c047981 */ /* 0x002ea8000c1e9d00 */
[----:B------:R-:W3:Y:S04]  /*0c90*/  LDG.E.128.CONSTANT R44, desc[UR12][R44.64+0xe0400] ;  /* 0x0e04000c2c2c7981 */ /* 0x000ee8000c1e9d00 */
[----:B----4-:R-:W-:Y:S01]  /*0ca0*/  STS.128 [R49+UR7+0x800], R36 ;  /* 0x0008002431007988 */ /* 0x010fe20008000c07 */
[C---:B0-----:R-:W-:Y:S08]  /*0cb0*/  IMMA.16832.S8.S8 R16, R12.reuse.ROW, R24.COL, R16 ;  /* 0x000000180c107237 */ /* 0x041ff00000405c10 */
[C---:B------:R-:W-:Y:S08]  /*0cc0*/  IMMA.16832.S8.S8 R28, R12.reuse.ROW, R26.COL, R28 ;  /* 0x0000001a0c1c7237 */ /* 0x040ff00000405c1c */
[C---:B------:R-:W-:Y:S08]  /*0cd0*/  IMMA.16832.S8.S8 R20, R12.reuse.ROW, R32.COL, R20 ;  /* 0x000000200c147237 */ /* 0x040ff00000405c14 */
[----:B------:R-:W-:Y:S01]  /*0ce0*/  IMMA.16832.S8.S8 R8, R12.ROW, R34.COL, R8 ;  /* 0x000000220c087237 */ /* 0x000fe20000405c08 */
[----:B------:R-:W-:-:S05]  /*0cf0*/  VIADD R3, R3, 0x2 ;  /* 0x0000000203037836 */ /* 0x000fca0000000000 */
[----:B------:R-:W-:Y:S01]  /*0d00*/  ISETP.NE.AND P1, PT, R3, 0x1c0, PT ;  /* 0x000001c00300780c */ /* 0x000fe20003f25270 */
[----:B------:R-:W-:Y:S01]  /*0d10*/  VIADD R48, R48, 0x800 ;  /* 0x0000080030307836 */ /* 0x000fe20000000000 */
[----:B-----5:R-:W-:Y:S04]  /*0d20*/  STS.128 [R49+UR7+0x1000], R40 ;  /* 0x0010002831007988 */ /* 0x020fe80008000c07 */
[----:B--2---:R0:W-:Y:S04]  /*0d30*/  STS.128 [R49+UR7], R4 ;  /* 0x0000000431007988 */ /* 0x0041e80008000c07 */
[----:B---3--:R-:W-:Y:S01]  /*0d40*/  STS.128 [R49+UR7+0x1800], R44 ;  /* 0x0018002c31007988 */ /* 0x008fe20008000c07 */
[----:B------:R-:W-:Y:S01]  /*0d50*/  BAR.SYNC.DEFER_BLOCKING 0x0 ;  /* 0x0000000000007b1d */ /* 0x000fe20000010000 */
[----:B0-----:R-:W-:-:S02]  /*0d60*/  IMAD.MOV.U32 R4, RZ, RZ, R56 ;  /* 0x000000ffff047224 */ /* 0x001fc400078e0038 */
[----:B------:R-:W-:-:S05]  /*0d70*/  IMAD.MOV.U32 R5, RZ, RZ, R57 ;  /* 0x000000ffff057224 */ /* 0x000fca00078e0039 */
[----:B------:R-:W-:Y:S01]  /*0d80*/  MOV R40, R4 ;  /* 0x0000000400287202 */ /* 0x000fe20000000f00 */
[----:B------:R-:W-:Y:S01]  /*0d90*/  IMAD.MOV.U32 R4, RZ, RZ, R54 ;  /* 0x000000ffff047224 */ /* 0x000fe200078e0036 */
[----:B------:R-:W-:-:S04]  /*0da0*/  MOV R5, R55 ;  /* 0x0000003700057202 */ /* 0x000fc80000000f00 */
[----:B------:R-:W-:Y:S02]  /*0db0*/  MOV R24, R4 ;  /* 0x0000000400187202 */ /* 0x000fe40000000f00 */
[----:B------:R-:W-:Y:S04]  /*0dc0*/  LDSM.16.M88.4 R4, [R40] ;  /* 0x000000002804783b */ /* 0x000fe80000000200 */
[----:B------:R-:W0:Y:S04]  /*0dd0*/  LDSM.16.M88.4 R24, [R24] ;  /* 0x000000001818783b */ /* 0x000e280000000200 */
[----:B------:R-:W1:Y:S04]  /*0de0*/  LDSM.16.M88.4 R12, [R51] ;  /* 0x00000000330c783b */ /* 0x000e680000000200 */
[----:B------:R-:W-:Y:S04]  /*0df0*/  LDSM.16.M88.4 R32, [R52] ;  /* 0x000000003420783b */ /* 0x000fe80000000200 */
[----:B------:R-:W2:Y:S01]  /*0e00*/  LDSM.16.M88.4 R36, [R53] ;  /* 0x000000003524783b */ /* 0x000ea20000000200 */
[----:B0-----:R-:W-:Y:S01]  /*0e10*/  IMMA.16832.S8.S8 R16, R4.ROW, R24.COL, R16 ;  /* 0x0000001804107237 */ /* 0x001fe20000405c10 */
[----:B------:R-:W-:-:S07]  /*0e20*/  MOV R25, R60 ;  /* 0x0000003c00197202 */ /* 0x000fce0000000f00 */
[C---:B------:R-:W-:Y:S01]  /*0e30*/  IMMA.16832.S8.S8 R28, R4.reuse.ROW, R26.COL, R28 ;  /* 0x0000001a041c7237 */ /* 0x040fe20000405c1c */
[----:B------:R-:W0:Y:S07]  /*0e40*/  LDSM.16.M88.4 R24, [R25] ;  /* 0x000000001918783b */ /* 0x000e2e0000000200 */
[C---:B-1----:R-:W-:Y:S08]  /*0e50*/  IMMA.16832.S8.S8 R20, R4.reuse.ROW, R12.COL, R20 ;  /* 0x0000000c04147237 */ /* 0x042ff00000405c14 */
[----:B------:R-:W-:-:S12]  /*0e60*/  IMMA.16832.S8.S8 R8, R4.ROW, R14.COL, R8 ;  /* 0x0000000e04087237 */ /* 0x000fd80000405c08 */
[C---:B--2---:R-:W-:Y:S08]  /*0e70*/  IMMA.16832.S8.S8 R20, R32.reuse.ROW, R36.COL, R20 ;  /* 0x0000002420147237 */ /* 0x044ff00000405c14 */
[C---:B------:R-:W-:Y:S08]  /*0e80*/  IMMA.16832.S8.S8 R8, R32.reuse.ROW, R38.COL, R8 ;  /* 0x0000002620087237 */ /* 0x040ff00000405c08 */
[C---:B0-----:R-:W-:Y:S08]  /*0e90*/  IMMA.16832.S8.S8 R16, R32.reuse.ROW, R24.COL, R16 ;  /* 0x0000001820107237 */ /* 0x041ff00000405c10 */
[----:B------:R-:W-:Y:S01]  /*0ea0*/  IMMA.16832.S8.S8 R28, R32.ROW, R26.COL, R28 ;  /* 0x0000001a201c7237 */ /* 0x000fe20000405c1c */
[----:B------:R-:W-:-:S04]  /*0eb0*/  NOP ;  /* 0x0000000000007918 */ /* 0x000fc80000000000 */
[----:B------:R-:W-:-:S15]  /*0ec0*/  @P1 BRA `(.L_x_3) ;  /* 0xfffffff800bc1947 */ /* 0x000fde000383ffff */
[----:B------:R-:W0:Y:S01]  /*0ed0*/  S2R R2, SR_TID.Z ;  /* 0x0000000000027919 */ /* 0x000e220000002300 */
[----:B------:R-:W1:Y:S01]  /*0ee0*/  LDCU.64 UR4, c[0x0][0x390] ;  /* 0x00007200ff0477ac */ /* 0x000e620008000a00 */
[----:B------:R-:W2:Y:S01]  /*0ef0*/  S2R R5, SR_TID.X ;  /* 0x0000000000057919 */ /* 0x000ea20000002100 */
[----:B0-----:R-:W-:Y:S02]  /*0f00*/  IMAD.SHL.U32 R3, R2, 0x200, RZ ;  /* 0x0000020002037824 */ /* 0x001fe400078e00ff */
[----:B--2---:R-:W-:-:S03]  /*0f10*/  IMAD.SHL.U32 R2, R5, 0x4, RZ ;  /* 0x0000000405027824 */ /* 0x004fc600078e00ff */
[----:B------:R-:W-:Y:S01]  /*0f20*/  LEA R3, R50, R3, 0xb ;  /* 0x0000000332037211 */ /* 0x000fe200078e58ff */
[----:B------:R-:W-:Y:S01]  /*0f30*/  IMAD.SHL.U32 R5, R5, 0x2, RZ ;  /* 0x0000000205057824 */ /* 0x000fe200078e00ff */
[----:B------:R-:W-:-:S03]  /*0f40*/  LOP3.LUT R2, R2, 0x1f0, RZ, 0xc0, !PT ;  /* 0x000001f002027812 */ /* 0x000fc600078ec0ff */
[----:B------:R-:W-:Y:S01]  /*0f50*/  IMAD R3, R0, 0x20000, R3 ;  /* 0x0002000000037824 */ /* 0x000fe200078e0203 */
[----:B------:R-:W-:-:S03]  /*0f60*/  LOP3.LUT R0, R2, 0x6, R5, 0xf8, !PT ;  /* 0x0000000602007812 */ /* 0x000fc600078ef805 */
[C---:B------:R-:W-:Y:S01]  /*0f70*/  VIADD R5, R3.reuse, 0x100 ;  /* 0x0000010003057836 */ /* 0x040fe20000000000 */
[----:B------:R-:W-:-:S04]  /*0f80*/  IADD3 R4, P0, PT, R3, R0, RZ ;  /* 0x0000000003047210 */ /* 0x000fc80007f1e0ff */
[----:B------:R-:W-:Y:S02]  /*0f90*/  IADD3 R0, P1, PT, R0, R5, RZ ;  /* 0x0000000500007210 */ /* 0x000fe40007f3e0ff */
[----:B------:R-:W-:Y:S02]  /*0fa0*/  LEA.HI.X.SX32 R3, R3, RZ, 0x1, P0 ;  /* 0x000000ff03037211 */ /* 0x000fe400000f0eff */
[C---:B-1----:R-:W-:Y:S02]  /*0fb0*/  LEA R2, P0, R4.reuse, UR4, 0x2 ;  /* 0x0000000404027c11 */ /* 0x042fe4000f8010ff */
[----:B------:R-:W-:Y:S02]  /*0fc0*/  LEA.HI.X.SX32 R5, R5, RZ, 0x1, P1 ;  /* 0x000000ff05057211 */ /* 0x000fe400008f0eff */
[----:B------:R-:W-:Y:S02]  /*0fd0*/  LEA.HI.X R3, R4, UR5, R3, 0x2, P0 ;  /* 0x0000000504037c11 */ /* 0x000fe400080f1403 */
[----:B------:R-:W-:-:S03]  /*0fe0*/  LEA R4, P0, R0, UR4, 0x2 ;  /* 0x0000000400047c11 */ /* 0x000fc6000f8010ff */
[----:B------:R-:W-:Y:S01]  /*0ff0*/  STG.E desc[UR12][R2.64], R16 ;  /* 0x0000001002007986 */ /* 0x000fe2000c10190c */
[----:B------:R-:W-:-:S03]  /*1000*/  LEA.HI.X R5, R0, UR5, R5, 0x2, P0 ;  /* 0x0000000500057c11 */ /* 0x000fc600080f1405 */
[----:B------:R-:W-:Y:S04]  /*1010*/  STG.E desc[UR12][R2.64+0x4], R17 ;  /* 0x0000041102007986 */ /* 0x000fe8000c10190c */
        /* <DEDUP_REMOVED lines=13> */
[----:B------:R-:W-:Y:S01]  /*10f0*/  STG.E desc[UR12][R4.64+0x224], R11 ;  /* 0x0002240b04007986 */ /* 0x000fe2000c10190c */
[----:B------:R-:W-:Y:S05]  /*1100*/  EXIT ;  /* 0x000000000000794d */ /* 0x000fea0003800000 */
.L_x_4:
[----:B------:R-:W-:-:S00]  /*1110*/  BRA `(.L_x_4) ;  /* 0xfffffffc00fc7947 */ /* 0x000fc0000383ffff */
[----:B------:R-:W-:-:S00]  /*1120*/  NOP ;  /* 0x0000000000007918 */ /* 0x000fc00000000000 */
        /* <DEDUP_REMOVED lines=13> */
.L_x_5:


//--------------------- .nv.shared._Z5FusedPaS_Pi --------------------------
	.section	.nv.shared._Z5FusedPaS_Pi,"aw",@nobits
	.sectionflags	@""
.nv.shared._Z5FusedPaS_Pi:
	.zero		10240


//--------------------- .nv.shared.reserved.0     --------------------------
	.section	.nv.shared.reserved.0,"aw",@nobits
	.weak		__nv_reservedSMEM_offset_0_alias
	.size		__nv_reservedSMEM_offset_0_alias, 0, 64
	.other		__nv_reservedSMEM_offset_0_alias,@"STO_CUDA_RESERVED_SHARED STV_DEFAULT"
__nv_reservedSMEM_offset_0_alias:
	.zero		0
	.zero		64


//--------------------- .nv.constant0._Z5FusedPaS_Pi --------------------------
	.section	.nv.constant0._Z5FusedPaS_Pi,"a",@progbits
	.sectionflags	@""
	.align	4
.nv.constant0._Z5FusedPaS_Pi:
	.zero		920


//--------------------- SYMBOLS --------------------------

	.type		.nv.reservedSmem.offset0,@object
	.size		.nv.reservedSmem.offset0,0x4
	.type		.nv.reservedSmem.cap,@object
	.size		.nv.reservedSmem.cap,0x4
